	.headerflags	@"EF_CUDA_TEXMODE_UNIFIED EF_CUDA_64BIT_ADDRESS EF_CUDA_ACCELERATORS EF_CUDA_SM90 EF_CUDA_VIRTUAL_SM(EF_CUDA_SM90)"
	.elftype	@"ET_EXEC"


//--------------------- .nv.info                  --------------------------
	.section	.nv.info,"",@"SHT_CUDA_INFO"
	.align	4


	//----- nvinfo : EIATTR_REGCOUNT
	.align		4
        /*0000*/ 	.byte	0x04, 0x2f
        /*0002*/ 	.short	(.L_1 - .L_0)
	.align		4
.L_0:
        /*0004*/ 	.word	index@(triton_poi_fused__safe_softmax_add_ones_scalar_tensor_tril_where_4)
        /*0008*/ 	.word	0x00000016


	//----- nvinfo : EIATTR_MIN_STACK_SIZE
	.align		4
.L_1:
        /*000c*/ 	.byte	0x04, 0x12
        /*000e*/ 	.short	(.L_3 - .L_2)
	.align		4
.L_2:
        /*0010*/ 	.word	index@(triton_poi_fused__safe_softmax_add_ones_scalar_tensor_tril_where_4)
        /*0014*/ 	.word	0x00000000


	//----- nvinfo : EIATTR_FRAME_SIZE
	.align		4
.L_3:
        /*0018*/ 	.byte	0x04, 0x11
        /*001a*/ 	.short	(.L_5 - .L_4)
	.align		4
.L_4:
        /*001c*/ 	.word	index@(triton_poi_fused__safe_softmax_add_ones_scalar_tensor_tril_where_4)
        /*0020*/ 	.word	0x00000000


	//----- nvinfo : EIATTR_MIN_STACK_SIZE
	.align		4
.L_5:
        /*0024*/ 	.byte	0x04, 0x12
        /*0026*/ 	.short	(.L_7 - .L_6)
	.align		4
.L_6:
        /*0028*/ 	.word	index@(triton_poi_fused__safe_softmax_add_ones_scalar_tensor_tril_where_4)
        /*002c*/ 	.word	0x00000000
.L_7:


//--------------------- .nv.info.triton_poi_fused__safe_softmax_add_ones_scalar_tensor_tril_where_4 --------------------------
	.section	.nv.info.triton_poi_fused__safe_softmax_add_ones_scalar_tensor_tril_where_4,"",@"SHT_CUDA_INFO"
	.sectionflags	@""
	.align	4


	//----- nvinfo : EIATTR_CUDA_API_VERSION
	.align		4
        /*0000*/ 	.byte	0x04, 0x37
        /*0002*/ 	.short	(.L_9 - .L_8)
.L_8:
        /*0004*/ 	.word	0x0000007c


	//----- nvinfo : EIATTR_KPARAM_INFO
	.align		4
.L_9:
        /*0008*/ 	.byte	0x04, 0x17
        /*000a*/ 	.short	(.L_11 - .L_10)
.L_10:
        /*000c*/ 	.word	0x00000000
        /*0010*/ 	.short	0x0004
        /*0012*/ 	.short	0x0020
        /*0014*/ 	.byte	0x00, 0xf0, 0x11, 0x00


	//----- nvinfo : EIATTR_KPARAM_INFO
	.align		4
.L_11:
        /*0018*/ 	.byte	0x04, 0x17
        /*001a*/ 	.short	(.L_13 - .L_12)
.L_12:
        /*001c*/ 	.word	0x00000000
        /*0020*/ 	.short	0x0003
        /*0022*/ 	.short	0x0018
        /*0024*/ 	.byte	0x00, 0xf4, 0x21, 0x00


	//----- nvinfo : EIATTR_KPARAM_INFO
	.align		4
.L_13:
        /*0028*/ 	.byte	0x04, 0x17
        /*002a*/ 	.short	(.L_15 - .L_14)
.L_14:
        /*002c*/ 	.word	0x00000000
        /*0030*/ 	.short	0x0002
        /*0032*/ 	.short	0x0010
        /*0034*/ 	.byte	0x00, 0xf4, 0x21, 0x00


	//----- nvinfo : EIATTR_KPARAM_INFO
	.align		4
.L_15:
        /*0038*/ 	.byte	0x04, 0x17
        /*003a*/ 	.short	(.L_17 - .L_16)
.L_16:
        /*003c*/ 	.word	0x00000000
        /*0040*/ 	.short	0x0001
        /*0042*/ 	.short	0x0008
        /*0044*/ 	.byte	0x00, 0xf4, 0x21, 0x00


	//----- nvinfo : EIATTR_KPARAM_INFO
	.align		4
.L_17:
        /*0048*/ 	.byte	0x04, 0x17
        /*004a*/ 	.short	(.L_19 - .L_18)
.L_18:
        /*004c*/ 	.word	0x00000000
        /*0050*/ 	.short	0x0000
        /*0052*/ 	.short	0x0000
        /*0054*/ 	.byte	0x00, 0xf4, 0x21, 0x00


	//----- nvinfo : EIATTR_SPARSE_MMA_MASK
	.align		4
.L_19:
        /*0058*/ 	.byte	0x03, 0x50
        /*005a*/ 	.short	0x0000


	//----- nvinfo : EIATTR_MAXREG_COUNT
	.align		4
        /*005c*/ 	.byte	0x03, 0x1b
        /*005e*/ 	.short	0x00ff


	//----- nvinfo : EIATTR_EXIT_INSTR_OFFSETS
	.align		4
        /*0060*/ 	.byte	0x04, 0x1c
        /*0062*/ 	.short	(.L_21 - .L_20)


	//   ....[0]....
.L_20:
        /*0064*/ 	.word	0x000004f0


	//   ....[1]....
        /*0068*/ 	.word	0x00000510


	//----- nvinfo : EIATTR_REQNTID
	.align		4
.L_21:
        /*006c*/ 	.byte	0x04, 0x10
        /*006e*/ 	.short	(.L_23 - .L_22)
.L_22:
        /*0070*/ 	.word	0x00000080
        /*0074*/ 	.word	0x00000001
        /*0078*/ 	.word	0x00000001


	//----- nvinfo : EIATTR_CBANK_PARAM_SIZE
	.align		4
.L_23:
        /*007c*/ 	.byte	0x03, 0x19
        /*007e*/ 	.short	0x0024


	//----- nvinfo : EIATTR_PARAM_CBANK
	.align		4
        /*0080*/ 	.byte	0x04, 0x0a
        /*0082*/ 	.short	(.L_25 - .L_24)
	.align		4
.L_24:
        /*0084*/ 	.word	index@(.nv.constant0.triton_poi_fused__safe_softmax_add_ones_scalar_tensor_tril_where_4)
        /*0088*/ 	.short	0x0210
        /*008a*/ 	.short	0x0024


	//----- nvinfo : EIATTR_SW_WAR
	.align		4
.L_25:
        /*008c*/ 	.byte	0x04, 0x36
        /*008e*/ 	.short	(.L_27 - .L_26)
.L_26:
        /*0090*/ 	.word	0x00000008
.L_27:


//--------------------- .nv.callgraph             --------------------------
	.section	.nv.callgraph,"",@"SHT_CUDA_CALLGRAPH"
	.align	4
	.sectionentsize	8
	.align		4
        /*0000*/ 	.word	0x00000000
	.align		4
        /*0004*/ 	.word	0xffffffff
	.align		4
        /*0008*/ 	.word	0x00000000
	.align		4
        /*000c*/ 	.word	0xfffffffe
	.align		4
        /*0010*/ 	.word	0x00000000
	.align		4
        /*0014*/ 	.word	0xfffffffd
	.align		4
        /*0018*/ 	.word	0x00000000
	.align		4
        /*001c*/ 	.word	0xfffffffc


//--------------------- .text.triton_poi_fused__safe_softmax_add_ones_scalar_tensor_tril_where_4 --------------------------
	.section	.text.triton_poi_fused__safe_softmax_add_ones_scalar_tensor_tril_where_4,"ax",@progbits
	.align	128
        .global         triton_poi_fused__safe_softmax_add_ones_scalar_tensor_tril_where_4
        .type           triton_poi_fused__safe_softmax_add_ones_scalar_tensor_tril_where_4,@function
        .size           triton_poi_fused__safe_softmax_add_ones_scalar_tensor_tril_where_4,(.L_x_1 - triton_poi_fused__safe_softmax_add_ones_scalar_tensor_tril_where_4)
        .other          triton_poi_fused__safe_softmax_add_ones_scalar_tensor_tril_where_4,@"STO_CUDA_ENTRY STV_DEFAULT"
triton_poi_fused__safe_softmax_add_ones_scalar_tensor_tril_where_4:
.text.triton_poi_fused__safe_softmax_add_ones_scalar_tensor_tril_where_4:
[----:B------:R-:W0:Y:S02]  /*0000*/  LDC R1, c[0x0][0x28] ;  /* 0x00000a00ff017b82 */ /* 0x000e240000000800 */
[----:B------:R-:W1:Y:S01]  /*0010*/  S2R R0, SR_TID.X ;  /* 0x0000000000007919 */ /* 0x000e620000002100 */
[----:B------:R-:W2:Y:S01]  /*0020*/  LDC.64 R4, c[0x0][0x210] ;  /* 0x00008400ff047b82 */ /* 0x000ea20000000a00 */
[----:B------:R-:W-:Y:S01]  /*0030*/  CS2R R2, SRZ ;  /* 0x0000000000027805 */ /* 0x000fe2000001ff00 */
[----:B------:R-:W-:Y:S01]  /*0040*/  ULDC.64 UR4, c[0x0][0x208] ;  /* 0x0000820000047ab9 */ /* 0x000fe20000000a00 */
[----:B------:R-:W3:Y:S01]  /*0050*/  S2R R13, SR_CTAID.X ;  /* 0x00000000000d7919 */ /* 0x000ee20000002500 */
[----:B------:R-:W-:-:S04]  /*0060*/  IMAD.MOV.U32 R6, RZ, RZ, RZ ;  /* 0x000000ffff067224 */ /* 0x000fc800078e00ff */
[----:B------:R-:W4:Y:S01]  /*0070*/  LDC.64 R14, c[0x0][0x220] ;  /* 0x00008800ff0e7b82 */ /* 0x000f220000000a00 */
[----:B------:R-:W-:-:S07]  /*0080*/  IMAD.MOV.U32 R9, RZ, RZ, RZ ;  /* 0x000000ffff097224 */ /* 0x000fce00078e00ff */
[----:B------:R-:W5:Y:S01]  /*0090*/  LDC.64 R16, c[0x0][0x228] ;  /* 0x00008a00ff107b82 */ /* 0x000f620000000a00 */
[----:B------:R-:W-:Y:S01]  /*00a0*/  CS2R R10, SRZ ;  /* 0x00000000000a7805 */ /* 0x000fe2000001ff00 */
[----:B------:R-:W-:Y:S01]  /*00b0*/  ULDC.64 UR6, c[0x0][0x218] ;  /* 0x0000860000067ab9 */ /* 0x000fe20000000a00 */
[----:B-1----:R-:W-:-:S05]  /*00c0*/  IMAD.SHL.U32 R0, R0, 0x2, RZ ;  /* 0x0000000200007824 */ /* 0x002fca00078e00ff */
[----:B------:R-:W-:-:S05]  /*00d0*/  LOP3.LUT R0, R0, 0xfe, RZ, 0xc0, !PT ;  /* 0x000000fe00007812 */ /* 0x000fca00078ec0ff */
[----:B---3--:R-:W-:-:S04]  /*00e0*/  IMAD R0, R13, 0x100, R0 ;  /* 0x000001000d007824 */ /* 0x008fc800078e0200 */
[C---:B--2---:R-:W-:Y:S01]  /*00f0*/  IMAD.WIDE R4, R0.reuse, 0x4, R4 ;  /* 0x0000000400047825 */ /* 0x044fe200078e0204 */
[----:B------:R-:W-:Y:S02]  /*0100*/  ISETP.GE.AND P0, PT, R0, 0x100, PT ;  /* 0x000001000000780c */ /* 0x000fe40003f06270 */
[----:B------:R-:W-:-:S04]  /*0110*/  SHF.R.S32.HI R7, RZ, 0x1f, R0 ;  /* 0x0000001fff077819 */ /* 0x000fc80000011400 */
[----:B------:R-:W-:-:S04]  /*0120*/  LEA.HI R7, R7, R0, RZ, 0x2 ;  /* 0x0000000007077211 */ /* 0x000fc800078f10ff */
[----:B------:R-:W-:-:S03]  /*0130*/  SHF.R.S32.HI R8, RZ, 0x2, R7 ;  /* 0x00000002ff087819 */ /* 0x000fc60000011407 */
[----:B------:R-:W2:Y:S02]  /*0140*/  @!P0 LDG.E.64 R2, desc[UR4][R4.64] ;  /* 0x0000000404028981 */ /* 0x000ea4000c1e1b00 */
[----:B----4-:R-:W-:-:S05]  /*0150*/  IMAD.WIDE R14, R8, 0x4, R14 ;  /* 0x00000004080e7825 */ /* 0x010fca00078e020e */
[----:B------:R-:W3:Y:S04]  /*0160*/  @!P0 LDG.E.EL R6, desc[UR4][R14.64] ;  /* 0x000000040e068981 */ /* 0x000ee8000c2e1900 */
[----:B------:R1:W4:Y:S01]  /*0170*/  @!P0 LDG.E.EL R9, desc[UR4][R14.64] ;  /* 0x000000040e098981 */ /* 0x000322000c2e1900 */
[----:B-----5:R-:W-:-:S05]  /*0180*/  IMAD.WIDE R16, R8, 0x4, R16 ;  /* 0x0000000408107825 */ /* 0x020fca00078e0210 */
[----:B------:R-:W5:Y:S04]  /*0190*/  @!P0 LDG.E.EL R11, desc[UR4][R16.64] ;  /* 0x00000004100b8981 */ /* 0x000f68000c2e1900 */
[----:B------:R1:W5:Y:S01]  /*01a0*/  @!P0 LDG.E.EL R10, desc[UR4][R16.64] ;  /* 0x00000004100a8981 */ /* 0x000362000c2e1900 */
[----:B------:R-:W-:Y:S02]  /*01b0*/  IADD3 R18, P1, R8, UR6, RZ ;  /* 0x0000000608127c10 */ /* 0x000fe4000ff3e0ff */
[----:B------:R-:W-:Y:S02]  /*01c0*/  PRMT R12, RZ, 0x7610, R12 ;  /* 0x00007610ff0c7816 */ /* 0x000fe4000000000c */
[----:B------:R-:W-:-:S05]  /*01d0*/  LEA.HI.X.SX32 R19, R8, UR7, 0x1, P1 ;  /* 0x0000000708137c11 */ /* 0x000fca00088f0eff */
[----:B------:R-:W5:Y:S01]  /*01e0*/  @!P0 LDG.E.EL.U8 R12, desc[UR4][R18.64] ;  /* 0x00000004120c8981 */ /* 0x000f62000c2e1100 */
[----:B-1----:R-:W-:Y:S02]  /*01f0*/  SHF.R.S32.HI R14, RZ, 0x17, R13 ;  /* 0x00000017ff0e7819 */ /* 0x002fe4000001140d */
[----:B------:R-:W-:Y:S02]  /*0200*/  IADD3 R13, R0, 0x1, RZ ;  /* 0x00000001000d7810 */ /* 0x000fe40007ffe0ff */
[----:B------:R-:W-:-:S04]  /*0210*/  SGXT R14, R14, 0x1 ;  /* 0x000000010e0e781a */ /* 0x000fc80000000200 */
[----:B------:R-:W-:Y:S02]  /*0220*/  LEA.HI R15, R14, R13, RZ, 0x2 ;  /* 0x0000000d0e0f7211 */ /* 0x000fe400078f10ff */
[----:B------:R-:W-:Y:S02]  /*0230*/  LEA.HI R14, R8, R8, RZ, 0x2 ;  /* 0x00000008080e7211 */ /* 0x000fe400078f10ff */
[----:B------:R-:W-:Y:S02]  /*0240*/  LOP3.LUT R16, R15, 0xfffffffc, RZ, 0xc0, !PT ;  /* 0xfffffffc0f107812 */ /* 0x000fe400078ec0ff */
[----:B------:R-:W-:-:S03]  /*0250*/  LOP3.LUT R15, R14, 0xfffffffc, RZ, 0xc0, !PT ;  /* 0xfffffffc0e0f7812 */ /* 0x000fc600078ec0ff */
[----:B------:R-:W-:Y:S02]  /*0260*/  IMAD.IADD R13, R13, 0x1, -R16 ;  /* 0x000000010d0d7824 */ /* 0x000fe400078e0a10 */
[----:B------:R-:W-:Y:S01]  /*0270*/  IMAD.IADD R8, R8, 0x1, -R15 ;  /* 0x0000000108087824 */ /* 0x000fe200078e0a0f */
[----:B------:R-:W-:-:S04]  /*0280*/  LOP3.LUT R7, R7, 0xfffffffc, RZ, 0xc0, !PT ;  /* 0xfffffffc07077812 */ /* 0x000fc800078ec0ff */
[-C--:B------:R-:W-:Y:S02]  /*0290*/  ISETP.GT.AND P1, PT, R13, R8.reuse, PT ;  /* 0x000000080d00720c */ /* 0x080fe40003f24270 */
[----:B------:R-:W-:Y:S02]  /*02a0*/  IADD3 R7, R0, -R7, RZ ;  /* 0x8000000700077210 */ /* 0x000fe40007ffe0ff */
[----:B------:R-:W-:Y:S02]  /*02b0*/  FSEL R0, RZ, -INF , !P1 ;  /* 0xff800000ff007808 */ /* 0x000fe40004800000 */
[----:B------:R-:W-:-:S03]  /*02c0*/  ISETP.GT.AND P1, PT, R7, R8, PT ;  /* 0x000000080700720c */ /* 0x000fc60003f24270 */
[----:B--2---:R-:W-:Y:S01]  /*02d0*/  FADD R7, R0, R3 ;  /* 0x0000000300077221 */ /* 0x004fe20000000000 */
[----:B------:R-:W-:-:S05]  /*02e0*/  FSEL R3, RZ, -INF , !P1 ;  /* 0xff800000ff037808 */ /* 0x000fca0004800000 */
[----:B------:R-:W-:Y:S01]  /*02f0*/  FADD R2, R3, R2 ;  /* 0x0000000203027221 */ /* 0x000fe20000000000 */
[----:B---3--:R-:W-:-:S03]  /*0300*/  FADD R6, R7, -R6 ;  /* 0x8000000607067221 */ /* 0x008fc60000000000 */
[----:B----4-:R-:W-:Y:S01]  /*0310*/  FADD R2, R2, -R9 ;  /* 0x8000000902027221 */ /* 0x010fe20000000000 */
[----:B------:R-:W-:-:S03]  /*0320*/  FMUL R6, R6, 1.4426950216293334961 ;  /* 0x3fb8aa3b06067820 */ /* 0x000fc60000400000 */
[----:B------:R-:W-:Y:S02]  /*0330*/  FMUL R2, R2, 1.4426950216293334961 ;  /* 0x3fb8aa3b02027820 */ /* 0x000fe40000400000 */
[----:B------:R-:W-:-:S03]  /*0340*/  FSETP.GEU.AND P4, PT, R6, -126, PT ;  /* 0xc2fc00000600780b */ /* 0x000fc60003f8e000 */
[----:B------:R-:W-:Y:S02]  /*0350*/  FSETP.GEU.AND P3, PT, R2, -126, PT ;  /* 0xc2fc00000200780b */ /* 0x000fe40003f6e000 */
[C---:B-----5:R-:W-:Y:S02]  /*0360*/  FSETP.GT.AND P2, PT, |R11|.reuse, 8.50705917302346158658e+37, PT ;  /* 0x7e8000000b00780b */ /* 0x060fe40003f44200 */
[C---:B------:R-:W-:Y:S02]  /*0370*/  FSETP.GT.AND P1, PT, |R10|.reuse, 8.50705917302346158658e+37, PT ;  /* 0x7e8000000a00780b */ /* 0x040fe40003f24200 */
[----:B------:R-:W-:Y:S02]  /*0380*/  FSETP.GEU.AND P6, PT, |R11|, 1.175494350822287508e-38, PT ;  /* 0x008000000b00780b */ /* 0x000fe40003fce200 */
[----:B------:R-:W-:Y:S02]  /*0390*/  FSETP.GEU.AND P5, PT, |R10|, 1.175494350822287508e-38, PT ;  /* 0x008000000a00780b */ /* 0x000fe40003fae200 */
[----:B------:R-:W-:-:S03]  /*03a0*/  @!P4 FMUL R6, R6, 0.5 ;  /* 0x3f0000000606c820 */ /* 0x000fc60000400000 */
[----:B------:R-:W-:-:S03]  /*03b0*/  @!P3 FMUL R2, R2, 0.5 ;  /* 0x3f0000000202b820 */ /* 0x000fc60000400000 */
[----:B------:R-:W1:Y:S01]  /*03c0*/  MUFU.EX2 R6, R6 ;  /* 0x0000000600067308 */ /* 0x000e620000000800 */
[----:B------:R-:W-:Y:S01]  /*03d0*/  @P2 FMUL R11, R11, 0.25 ;  /* 0x3e8000000b0b2820 */ /* 0x000fe20000400000 */
[----:B------:R-:W-:-:S06]  /*03e0*/  @P1 FMUL R10, R10, 0.25 ;  /* 0x3e8000000a0a1820 */ /* 0x000fcc0000400000 */
[----:B------:R-:W2:Y:S01]  /*03f0*/  MUFU.EX2 R0, R2 ;  /* 0x0000000200007308 */ /* 0x000ea20000000800 */
[----:B------:R-:W-:Y:S01]  /*0400*/  @!P6 FMUL R11, R11, 16777216 ;  /* 0x4b8000000b0be820 */ /* 0x000fe20000400000 */
[----:B------:R-:W-:-:S06]  /*0410*/  @!P5 FMUL R10, R10, 16777216 ;  /* 0x4b8000000a0ad820 */ /* 0x000fcc0000400000 */
[----:B------:R-:W3:Y:S01]  /*0420*/  MUFU.RCP R3, R10 ;  /* 0x0000000a00037308 */ /* 0x000ee20000001000 */
[----:B-1----:R-:W-:-:S07]  /*0430*/  @!P4 FMUL R6, R6, R6 ;  /* 0x000000060606c220 */ /* 0x002fce0000400000 */
[----:B------:R-:W1:Y:S01]  /*0440*/  MUFU.RCP R11, R11 ;  /* 0x0000000b000b7308 */ /* 0x000e620000001000 */
[----:B--2---:R-:W-:Y:S01]  /*0450*/  @!P3 FMUL R0, R0, R0 ;  /* 0x000000000000b220 */ /* 0x004fe20000400000 */
[----:B------:R-:W-:-:S03]  /*0460*/  @P2 FMUL R6, R6, 0.25 ;  /* 0x3e80000006062820 */ /* 0x000fc60000400000 */
[----:B------:R-:W-:Y:S01]  /*0470*/  @P1 FMUL R0, R0, 0.25 ;  /* 0x3e80000000001820 */ /* 0x000fe20000400000 */
[----:B------:R-:W-:-:S03]  /*0480*/  @!P6 FMUL R6, R6, 16777216 ;  /* 0x4b8000000606e820 */ /* 0x000fc60000400000 */
[----:B------:R-:W-:Y:S01]  /*0490*/  @!P5 FMUL R0, R0, 16777216 ;  /* 0x4b8000000000d820 */ /* 0x000fe20000400000 */
[----:B------:R-:W-:-:S03]  /*04a0*/  LOP3.LUT P1, RZ, R12, 0xff, RZ, 0xc0, !PT ;  /* 0x000000ff0cff7812 */ /* 0x000fc6000782c0ff */
[----:B---3--:R-:W-:Y:S01]  /*04b0*/  FMUL R3, R3, R0 ;  /* 0x0000000003037220 */ /* 0x008fe20000400000 */
[----:B-1----:R-:W-:-:S04]  /*04c0*/  FMUL R6, R11, R6 ;  /* 0x000000060b067220 */ /* 0x002fc80000400000 */
[----:B------:R-:W-:Y:S02]  /*04d0*/  SEL R2, R3, RZ, P1 ;  /* 0x000000ff03027207 */ /* 0x000fe40000800000 */
[----:B------:R-:W-:Y:S01]  /*04e0*/  SEL R3, R6, RZ, P1 ;  /* 0x000000ff06037207 */ /* 0x000fe20000800000 */
[----:B------:R-:W-:Y:S06]  /*04f0*/  @P0 EXIT ;  /* 0x000000000000094d */ /* 0x000fec0003800000 */
[----:B------:R-:W-:Y:S01]  /*0500*/  STG.E.64 desc[UR4][R4.64], R2 ;  /* 0x0000000204007986 */ /* 0x000fe2000c101b04 */
[----:B------:R-:W-:Y:S05]  /*0510*/  EXIT ;  /* 0x000000000000794d */ /* 0x000fea0003800000 */
.L_x_0:
[----:B------:R-:W-:-:S00]  /*0520*/  BRA `(.L_x_0) ;  /* 0xfffffffc00fc7947 */ /* 0x000fc0000383ffff */
[----:B------:R-:W-:-:S00]  /*0530*/  NOP ;  /* 0x0000000000007918 */ /* 0x000fc00000000000 */
        /* <DEDUP_REMOVED lines=12> */
.L_x_1:


//--------------------- .nv.constant0.triton_poi_fused__safe_softmax_add_ones_scalar_tensor_tril_where_4 --------------------------
	.section	.nv.constant0.triton_poi_fused__safe_softmax_add_ones_scalar_tensor_tril_where_4,"a",@progbits
	.sectionflags	@""
	.align	4
.nv.constant0.triton_poi_fused__safe_softmax_add_ones_scalar_tensor_tril_where_4:
	.zero		564
